	.headerflags	@"EF_CUDA_TEXMODE_UNIFIED EF_CUDA_64BIT_ADDRESS EF_CUDA_ACCELERATORS EF_CUDA_SM90 EF_CUDA_VIRTUAL_SM(EF_CUDA_SM90)"
	.elftype	@"ET_EXEC"


//--------------------- .nv.info                  --------------------------
	.section	.nv.info,"",@"SHT_CUDA_INFO"
	.align	4


	//----- nvinfo : EIATTR_REGCOUNT
	.align		4
        /*0000*/ 	.byte	0x04, 0x2f
        /*0002*/ 	.short	(.L_1 - .L_0)
	.align		4
.L_0:
        /*0004*/ 	.word	index@(triton_poi_fused_convolution_relu_threshold_backward_9)
        /*0008*/ 	.word	0x0000000c


	//----- nvinfo : EIATTR_MIN_STACK_SIZE
	.align		4
.L_1:
        /*000c*/ 	.byte	0x04, 0x12
        /*000e*/ 	.short	(.L_3 - .L_2)
	.align		4
.L_2:
        /*0010*/ 	.word	index@(triton_poi_fused_convolution_relu_threshold_backward_9)
        /*0014*/ 	.word	0x00000000


	//----- nvinfo : EIATTR_FRAME_SIZE
	.align		4
.L_3:
        /*0018*/ 	.byte	0x04, 0x11
        /*001a*/ 	.short	(.L_5 - .L_4)
	.align		4
.L_4:
        /*001c*/ 	.word	index@(triton_poi_fused_convolution_relu_threshold_backward_9)
        /*0020*/ 	.word	0x00000000


	//----- nvinfo : EIATTR_MIN_STACK_SIZE
	.align		4
.L_5:
        /*0024*/ 	.byte	0x04, 0x12
        /*0026*/ 	.short	(.L_7 - .L_6)
	.align		4
.L_6:
        /*0028*/ 	.word	index@(triton_poi_fused_convolution_relu_threshold_backward_9)
        /*002c*/ 	.word	0x00000000
.L_7:


//--------------------- .nv.info.triton_poi_fused_convolution_relu_threshold_backward_9 --------------------------
	.section	.nv.info.triton_poi_fused_convolution_relu_threshold_backward_9,"",@"SHT_CUDA_INFO"
	.sectionflags	@""
	.align	4


	//----- nvinfo : EIATTR_CUDA_API_VERSION
	.align		4
        /*0000*/ 	.byte	0x04, 0x37
        /*0002*/ 	.short	(.L_9 - .L_8)
.L_8:
        /*0004*/ 	.word	0x0000007c


	//----- nvinfo : EIATTR_KPARAM_INFO
	.align		4
.L_9:
        /*0008*/ 	.byte	0x04, 0x17
        /*000a*/ 	.short	(.L_11 - .L_10)
.L_10:
        /*000c*/ 	.word	0x00000000
        /*0010*/ 	.short	0x0003
        /*0012*/ 	.short	0x0018
        /*0014*/ 	.byte	0x00, 0xf0, 0x11, 0x00


	//----- nvinfo : EIATTR_KPARAM_INFO
	.align		4
.L_11:
        /*0018*/ 	.byte	0x04, 0x17
        /*001a*/ 	.short	(.L_13 - .L_12)
.L_12:
        /*001c*/ 	.word	0x00000000
        /*0020*/ 	.short	0x0002
        /*0022*/ 	.short	0x0010
        /*0024*/ 	.byte	0x00, 0xf4, 0x21, 0x00


	//----- nvinfo : EIATTR_KPARAM_INFO
	.align		4
.L_13:
        /*0028*/ 	.byte	0x04, 0x17
        /*002a*/ 	.short	(.L_15 - .L_14)
.L_14:
        /*002c*/ 	.word	0x00000000
        /*0030*/ 	.short	0x0001
        /*0032*/ 	.short	0x0008
        /*0034*/ 	.byte	0x00, 0xf4, 0x21, 0x00


	//----- nvinfo : EIATTR_KPARAM_INFO
	.align		4
.L_15:
        /*0038*/ 	.byte	0x04, 0x17
        /*003a*/ 	.short	(.L_17 - .L_16)
.L_16:
        /*003c*/ 	.word	0x00000000
        /*0040*/ 	.short	0x0000
        /*0042*/ 	.short	0x0000
        /*0044*/ 	.byte	0x00, 0xf4, 0x21, 0x00


	//----- nvinfo : EIATTR_SPARSE_MMA_MASK
	.align		4
.L_17:
        /*0048*/ 	.byte	0x03, 0x50
        /*004a*/ 	.short	0x0000


	//----- nvinfo : EIATTR_MAXREG_COUNT
	.align		4
        /*004c*/ 	.byte	0x03, 0x1b
        /*004e*/ 	.short	0x00ff


	//----- nvinfo : EIATTR_EXIT_INSTR_OFFSETS
	.align		4
        /*0050*/ 	.byte	0x04, 0x1c
        /*0052*/ 	.short	(.L_19 - .L_18)


	//   ....[0]....
.L_18:
        /*0054*/ 	.word	0x000001d0


	//----- nvinfo : EIATTR_REQNTID
	.align		4
.L_19:
        /*0058*/ 	.byte	0x04, 0x10
        /*005a*/ 	.short	(.L_21 - .L_20)
.L_20:
        /*005c*/ 	.word	0x00000080
        /*0060*/ 	.word	0x00000001
        /*0064*/ 	.word	0x00000001


	//----- nvinfo : EIATTR_CBANK_PARAM_SIZE
	.align		4
.L_21:
        /*0068*/ 	.byte	0x03, 0x19
        /*006a*/ 	.short	0x001c


	//----- nvinfo : EIATTR_PARAM_CBANK
	.align		4
        /*006c*/ 	.byte	0x04, 0x0a
        /*006e*/ 	.short	(.L_23 - .L_22)
	.align		4
.L_22:
        /*0070*/ 	.word	index@(.nv.constant0.triton_poi_fused_convolution_relu_threshold_backward_9)
        /*0074*/ 	.short	0x0210
        /*0076*/ 	.short	0x001c


	//----- nvinfo : EIATTR_SW_WAR
	.align		4
.L_23:
        /*0078*/ 	.byte	0x04, 0x36
        /*007a*/ 	.short	(.L_25 - .L_24)
.L_24:
        /*007c*/ 	.word	0x00000008
.L_25:


//--------------------- .nv.callgraph             --------------------------
	.section	.nv.callgraph,"",@"SHT_CUDA_CALLGRAPH"
	.align	4
	.sectionentsize	8
	.align		4
        /*0000*/ 	.word	0x00000000
	.align		4
        /*0004*/ 	.word	0xffffffff
	.align		4
        /*0008*/ 	.word	0x00000000
	.align		4
        /*000c*/ 	.word	0xfffffffe
	.align		4
        /*0010*/ 	.word	0x00000000
	.align		4
        /*0014*/ 	.word	0xfffffffd
	.align		4
        /*0018*/ 	.word	0x00000000
	.align		4
        /*001c*/ 	.word	0xfffffffc


//--------------------- .text.triton_poi_fused_convolution_relu_threshold_backward_9 --------------------------
	.section	.text.triton_poi_fused_convolution_relu_threshold_backward_9,"ax",@progbits
	.align	128
        .global         triton_poi_fused_convolution_relu_threshold_backward_9
        .type           triton_poi_fused_convolution_relu_threshold_backward_9,@function
        .size           triton_poi_fused_convolution_relu_threshold_backward_9,(.L_x_1 - triton_poi_fused_convolution_relu_threshold_backward_9)
        .other          triton_poi_fused_convolution_relu_threshold_backward_9,@"STO_CUDA_ENTRY STV_DEFAULT"
triton_poi_fused_convolution_relu_threshold_backward_9:
.text.triton_poi_fused_convolution_relu_threshold_backward_9:
[----:B------:R-:W-:Y:S01]  /*0000*/  LDC R1, c[0x0][0x28] ;  /* 0x00000a00ff017b82 */ /* 0x000fe20000000800 */
[----:B------:R-:W1:Y:S07]  /*0010*/  S2R R0, SR_TID.X ;  /* 0x0000000000007919 */ /* 0x000e6e0000002100 */
[----:B------:R-:W2:Y:S01]  /*0020*/  LDC.64 R4, c[0x0][0x218] ;  /* 0x00008600ff047b82 */ /* 0x000ea20000000a00 */
[----:B------:R-:W-:Y:S01]  /*0030*/  ULDC.64 UR4, c[0x0][0x208] ;  /* 0x0000820000047ab9 */ /* 0x000fe20000000a00 */
[----:B------:R-:W-:Y:S01]  /*0040*/  ULDC.64 UR6, c[0x0][0x220] ;  /* 0x0000880000067ab9 */ /* 0x000fe20000000a00 */
[----:B------:R-:W3:Y:S01]  /*0050*/  S2R R7, SR_CTAID.X ;  /* 0x0000000000077919 */ /* 0x000ee20000002500 */
[----:B-1----:R-:W-:-:S02]  /*0060*/  LOP3.LUT R0, R0, 0x7f, RZ, 0xc0, !PT ;  /* 0x0000007f00007812 */ /* 0x002fc400078ec0ff */
[----:B---3--:R-:W-:-:S03]  /*0070*/  SHF.R.S32.HI R2, RZ, 0x18, R7 ;  /* 0x00000018ff027819 */ /* 0x008fc60000011407 */
[----:B------:R-:W-:Y:S01]  /*0080*/  IMAD R7, R7, 0x80, R0 ;  /* 0x0000008007077824 */ /* 0x000fe200078e0200 */
[----:B------:R-:W-:Y:S02]  /*0090*/  SGXT R0, R2, 0x1 ;  /* 0x000000010200781a */ /* 0x000fe40000000200 */
[----:B------:R-:W1:Y:S02]  /*00a0*/  LDC.64 R2, c[0x0][0x210] ;  /* 0x00008400ff027b82 */ /* 0x000e640000000a00 */
[----:B------:R-:W-:-:S04]  /*00b0*/  LEA.HI R0, R0, R7, RZ, 0x2 ;  /* 0x0000000700007211 */ /* 0x000fc800078f10ff */
[--C-:B------:R-:W-:Y:S02]  /*00c0*/  SHF.R.S32.HI R6, RZ, 0x2, R0.reuse ;  /* 0x00000002ff067819 */ /* 0x100fe40000011400 */
[----:B------:R-:W-:-:S04]  /*00d0*/  SHF.R.S32.HI R9, RZ, 0x1f, R0 ;  /* 0x0000001fff097819 */ /* 0x000fc80000011400 */
[----:B------:R-:W-:-:S04]  /*00e0*/  LEA.HI R9, R9, R6, RZ, 0x8 ;  /* 0x0000000609097211 */ /* 0x000fc800078f40ff */
[----:B------:R-:W-:-:S05]  /*00f0*/  LOP3.LUT R9, R9, 0xffffff00, RZ, 0xc0, !PT ;  /* 0xffffff0009097812 */ /* 0x000fca00078ec0ff */
[----:B------:R-:W-:Y:S02]  /*0100*/  IMAD.IADD R9, R6, 0x1, -R9 ;  /* 0x0000000106097824 */ /* 0x000fe400078e0a09 */
[----:B-1----:R-:W-:-:S04]  /*0110*/  IMAD.WIDE R2, R7, 0x4, R2 ;  /* 0x0000000407027825 */ /* 0x002fc800078e0202 */
[----:B--2---:R-:W-:Y:S02]  /*0120*/  IMAD.WIDE R4, R9, 0x4, R4 ;  /* 0x0000000409047825 */ /* 0x004fe400078e0204 */
[----:B------:R-:W2:Y:S04]  /*0130*/  LDG.E R2, desc[UR4][R2.64] ;  /* 0x0000000402027981 */ /* 0x000ea8000c1e1900 */
[----:B------:R-:W2:Y:S01]  /*0140*/  LDG.E.EL R5, desc[UR4][R4.64] ;  /* 0x0000000404057981 */ /* 0x000ea2000c2e1900 */
[----:B------:R-:W-:-:S04]  /*0150*/  IADD3 R6, P1, R7, UR6, RZ ;  /* 0x0000000607067c10 */ /* 0x000fc8000ff3e0ff */
[----:B------:R-:W-:Y:S01]  /*0160*/  LEA.HI.X.SX32 R7, R7, UR7, 0x1, P1 ;  /* 0x0000000707077c11 */ /* 0x000fe200088f0eff */
[C---:B--2---:R-:W-:Y:S01]  /*0170*/  FADD R0, R2.reuse, R5 ;  /* 0x0000000502007221 */ /* 0x044fe20000000000 */
[----:B------:R-:W-:-:S04]  /*0180*/  FSETP.GEU.AND P0, PT, R2, -R5, PT ;  /* 0x800000050200720b */ /* 0x000fc80003f0e000 */
[----:B------:R-:W-:-:S04]  /*0190*/  FSEL R0, R0, RZ, P0 ;  /* 0x000000ff00007208 */ /* 0x000fc80000000000 */
[----:B------:R-:W-:-:S04]  /*01a0*/  FSETP.GTU.AND P0, PT, R0, RZ, PT ;  /* 0x000000ff0000720b */ /* 0x000fc80003f0c000 */
[----:B------:R-:W-:-:S05]  /*01b0*/  SEL R9, RZ, 0x1, P0 ;  /* 0x00000001ff097807 */ /* 0x000fca0000000000 */
[----:B------:R-:W-:Y:S01]  /*01c0*/  STG.E.U8 desc[UR4][R6.64], R9 ;  /* 0x0000000906007986 */ /* 0x000fe2000c101104 */
[----:B------:R-:W-:Y:S05]  /*01d0*/  EXIT ;  /* 0x000000000000794d */ /* 0x000fea0003800000 */
.L_x_0:
[----:B------:R-:W-:-:S00]  /*01e0*/  BRA `(.L_x_0) ;  /* 0xfffffffc00fc7947 */ /* 0x000fc0000383ffff */
[----:B------:R-:W-:-:S00]  /*01f0*/  NOP ;  /* 0x0000000000007918 */ /* 0x000fc00000000000 */
        /* <DEDUP_REMOVED lines=8> */
.L_x_1:


//--------------------- .nv.constant0.triton_poi_fused_convolution_relu_threshold_backward_9 --------------------------
	.section	.nv.constant0.triton_poi_fused_convolution_relu_threshold_backward_9,"a",@progbits
	.sectionflags	@""
	.align	4
.nv.constant0.triton_poi_fused_convolution_relu_threshold_backward_9:
	.zero		556
